//
// Generated by NVIDIA NVVM Compiler
//
// Compiler Build ID: CL-36424714
// Cuda compilation tools, release 13.0, V13.0.88
// Based on NVVM 20.0.0
//

.version 9.0
.target sm_100
.address_size 64

	// .globl	_Z9helloCudav
.extern .func  (.param .b32 func_retval0) vprintf
(
	.param .b64 vprintf_param_0,
	.param .b64 vprintf_param_1
)
;
.global .align 1 .b8 $str[22] = {72, 101, 108, 108, 111, 32, 67, 85, 68, 65, 32, 102, 114, 111, 109, 32, 71, 80, 85, 46, 10};

.visible .entry _Z9helloCudav()
{
	.reg .b32 	%r<3>;
	.reg .b64 	%rd<3>;

	mov.u64 	%rd1, $str;
	cvta.global.u64 	%rd2, %rd1;
	{ // callseq 0, 0
	.param .b64 param0;
	st.param.b64 	[param0], %rd2;
	.param .b64 param1;
	st.param.b64 	[param1], 0;
	.param .b32 retval0;
	call.uni (retval0), 
	vprintf, 
	(
	param0, 
	param1
	);
	ld.param.b32 	%r1, [retval0];
	} // callseq 0
	ret;

}


// ===== COMPILED SASS (sm_100) =====

	.target	sm_100

	.elftype	@"ET_EXEC"


//--------------------- .note.nv.tkinfo           --------------------------
	.section	.note.nv.tkinfo,"",@"SHT_NOTE"
	.sectionflags	@"SHF_NOTE_NV_TKINFO"
	.tkinfo
        /*0018*/ 	.word	0x00000002
        /*0030*/ 	.string	""
        /*0030*/ 	.string	"ptxas"
        /*0030*/ 	.string	"Cuda compilation tools, release 13.0, V13.0.88"
        /*0030*/ 	.string	"Build cuda_13.0.r13.0/compiler.36424714_0"
        /*0030*/ 	.string	"-arch sm_100 -m 64 "



//--------------------- .note.nv.cuinfo           --------------------------
	.section	.note.nv.cuinfo,"",@"SHT_NOTE"
	.sectionflags	@"SHF_NOTE_NV_CUINFO"
        /*0018*/ 	.short	0x0002
        /*001a*/ 	.short	0x0064
        /*001c*/ 	.short	0x0082
	.zero		2


//--------------------- .nv.info                  --------------------------
	.section	.nv.info,"",@"SHT_CUDA_INFO"
	.align	4


	//----- nvinfo : EIATTR_REGCOUNT
	.align		4
        /*0000*/ 	.byte	0x04, 0x2f
        /*0002*/ 	.short	(.L_2 - .L_1)
	.align		4
.L_1:
        /*0004*/ 	.word	index@(_Z9helloCudav)
        /*0008*/ 	.word	0x00000018


	//----- nvinfo : EIATTR_FRAME_SIZE
	.align		4
.L_2:
        /*000c*/ 	.byte	0x04, 0x11
        /*000e*/ 	.short	(.L_4 - .L_3)
	.align		4
.L_3:
        /*0010*/ 	.word	index@(_Z9helloCudav)
        /*0014*/ 	.word	0x00000000


	//----- nvinfo : EIATTR_MIN_STACK_SIZE
	.align		4
.L_4:
        /*0018*/ 	.byte	0x04, 0x12
        /*001a*/ 	.short	(.L_6 - .L_5)
	.align		4
.L_5:
        /*001c*/ 	.word	index@(_Z9helloCudav)
        /*0020*/ 	.word	0x00000000
.L_6:


//--------------------- .nv.compat                --------------------------
	.section	.nv.compat,"",@"SHT_CUDA_COMPAT_INFO"
	.align	4
        /*0000*/ 	.byte	0x02, 0x09, 0x00, 0x00, 0x02, 0x02, 0x01, 0x00, 0x02, 0x05, 0x05, 0x00, 0x03, 0x07, 0x01, 0x01
        /*0010*/ 	.byte	0x02, 0x03, 0x00, 0x00, 0x02, 0x06, 0x01, 0x00, 0x04, 0x0b, 0x08, 0x00, 0x09, 0x00, 0x00, 0x00
        /*0020*/ 	.byte	0x00, 0x00, 0x00, 0x00


//--------------------- .nv.info._Z9helloCudav    --------------------------
	.section	.nv.info._Z9helloCudav,"",@"SHT_CUDA_INFO"
	.sectionflags	@""
	.align	4


	//----- nvinfo : EIATTR_CUDA_API_VERSION
	.align		4
        /*0000*/ 	.byte	0x04, 0x37
        /*0002*/ 	.short	(.L_8 - .L_7)
.L_7:
        /*0004*/ 	.word	0x00000082


	//----- nvinfo : EIATTR_SPARSE_MMA_MASK
	.align		4
.L_8:
        /*0008*/ 	.byte	0x03, 0x50
        /*000a*/ 	.short	0x0000


	//----- nvinfo : EIATTR_MAXREG_COUNT
	.align		4
        /*000c*/ 	.byte	0x03, 0x1b
        /*000e*/ 	.short	0x00ff


	//----- nvinfo : EIATTR_EXTERNS
	.align		4
        /*0010*/ 	.byte	0x04, 0x0f
        /*0012*/ 	.short	(.L_10 - .L_9)


	//   ....[0]....
	.align		4
.L_9:
        /*0014*/ 	.word	index@(vprintf)


	//----- nvinfo : EIATTR_MERCURY_ISA_VERSION
	.align		4
.L_10:
        /*0018*/ 	.byte	0x03, 0x5f
        /*001a*/ 	.short	0x0101


	//----- nvinfo : EIATTR_VRC_CTA_INIT_COUNT
	.align		4
        /*001c*/ 	.byte	0x02, 0x4a
	.zero		1
	.zero		1


	//----- nvinfo : EIATTR_SYSCALL_OFFSETS
	.align		4
        /*0020*/ 	.byte	0x04, 0x46
        /*0022*/ 	.short	(.L_12 - .L_11)


	//   ....[0]....
.L_11:
        /*0024*/ 	.word	0x00000080


	//----- nvinfo : EIATTR_EXIT_INSTR_OFFSETS
	.align		4
.L_12:
        /*0028*/ 	.byte	0x04, 0x1c
        /*002a*/ 	.short	(.L_14 - .L_13)


	//   ....[0]....
.L_13:
        /*002c*/ 	.word	0x00000090


	//----- nvinfo : EIATTR_SW_WAR
	.align		4
.L_14:
        /*0030*/ 	.byte	0x04, 0x36
        /*0032*/ 	.short	(.L_16 - .L_15)
.L_15:
        /*0034*/ 	.word	0x00000008
.L_16:


//--------------------- .nv.callgraph             --------------------------
	.section	.nv.callgraph,"",@"SHT_CUDA_CALLGRAPH"
	.align	4
	.sectionentsize	8
	.align		4
        /*0000*/ 	.word	0x00000000
	.align		4
        /*0004*/ 	.word	0xffffffff
	.align		4
        /*0008*/ 	.word	index@(_Z9helloCudav)
	.align		4
        /*000c*/ 	.word	index@(vprintf)
	.align		4
        /*0010*/ 	.word	0x00000000
	.align		4
        /*0014*/ 	.word	0xfffffffe
	.align		4
        /*0018*/ 	.word	0x00000000
	.align		4
        /*001c*/ 	.word	0xfffffffd
	.align		4
        /*0020*/ 	.word	0x00000000
	.align		4
        /*0024*/ 	.word	0xfffffffc


//--------------------- .nv.constant4             --------------------------
	.section	.nv.constant4,"a",@progbits
	.align	8
	.align		8
.nv.constant4:
        /*0000*/ 	.dword	vprintf
	.align		8
        /*0008*/ 	.dword	$str


//--------------------- .text._Z9helloCudav       --------------------------
	.section	.text._Z9helloCudav,"ax",@progbits
	.align	128
        .global         _Z9helloCudav
        .type           _Z9helloCudav,@function
        .size           _Z9helloCudav,(.L_x_2 - _Z9helloCudav)
        .other          _Z9helloCudav,@"STO_CUDA_ENTRY STV_DEFAULT"
_Z9helloCudav:
.text._Z9helloCudav:
[----:B------:R-:W0:Y:S01]  /*0000*/  LDC R1, c[0x0][0x37c] ;  /* 0x0000df00ff017b82 */ /* 0x000e220000000800 */
[----:B------:R-:W-:Y:S01]  /*0010*/  MOV R0, 0x0 ;  /* 0x0000000000007802 */ /* 0x000fe20000000f00 */
[----:B------:R-:W1:Y:S01]  /*0020*/  LDCU.64 UR4, c[0x4][0x8] ;  /* 0x01000100ff0477ac */ /* 0x000e620008000a00 */
[----:B------:R-:W-:-:S05]  /*0030*/  CS2R R6, SRZ ;  /* 0x0000000000067805 */ /* 0x000fca000001ff00 */
[----:B------:R2:W3:Y:S01]  /*0040*/  LDC.64 R2, c[0x4][R0] ;  /* 0x0100000000027b82 */ /* 0x0004e20000000a00 */
[----:B-1----:R-:W-:Y:S02]  /*0050*/  IMAD.U32 R4, RZ, RZ, UR4 ;  /* 0x00000004ff047e24 */ /* 0x002fe4000f8e00ff */
[----:B--2---:R-:W-:-:S07]  /*0060*/  IMAD.U32 R5, RZ, RZ, UR5 ;  /* 0x00000005ff057e24 */ /* 0x004fce000f8e00ff */
[----:B------:R-:W-:-:S07]  /*0070*/  LEPC R20, `(.L_x_0) ;  /* 0x000000001014794e */ /* 0x000fce0000000000 */
[----:B0--3--:R-:W-:Y:S05]  /*0080*/  CALL.ABS.NOINC R2 ;  /* 0x0000000002007343 */ /* 0x009fea0003c00000 */
.L_x_0:
[----:B------:R-:W-:Y:S05]  /*0090*/  EXIT ;  /* 0x000000000000794d */ /* 0x000fea0003800000 */
.L_x_1:
[----:B------:R-:W-:-:S00]  /*00a0*/  BRA `(.L_x_1) ;  /* 0xfffffffc00fc7947 */ /* 0x000fc0000383ffff */
[----:B------:R-:W-:-:S00]  /*00b0*/  NOP ;  /* 0x0000000000007918 */ /* 0x000fc00000000000 */
        /* <DEDUP_REMOVED lines=12> */
.L_x_2:


//--------------------- .nv.global.init           --------------------------
	.section	.nv.global.init,"aw",@progbits
.nv.global.init:
	.type		$str,@object
	.size		$str,(.L_0 - $str)
$str:
        /*0000*/ 	.byte	0x48, 0x65, 0x6c, 0x6c, 0x6f, 0x20, 0x43, 0x55, 0x44, 0x41, 0x20, 0x66, 0x72, 0x6f, 0x6d, 0x20
        /*0010*/ 	.byte	0x47, 0x50, 0x55, 0x2e, 0x0a, 0x00
.L_0:


//--------------------- .nv.shared.reserved.0     --------------------------
	.section	.nv.shared.reserved.0,"aw",@nobits
	.weak		__nv_reservedSMEM_offset_0_alias
	.size		__nv_reservedSMEM_offset_0_alias, 0, 64
	.other		__nv_reservedSMEM_offset_0_alias,@"STO_CUDA_RESERVED_SHARED STV_DEFAULT"
__nv_reservedSMEM_offset_0_alias:
	.zero		0
	.zero		64


//--------------------- .nv.constant0._Z9helloCudav --------------------------
	.section	.nv.constant0._Z9helloCudav,"a",@progbits
	.sectionflags	@""
	.align	4
.nv.constant0._Z9helloCudav:
	.zero		896


//--------------------- SYMBOLS --------------------------

	.type		.nv.reservedSmem.offset0,@object
	.size		.nv.reservedSmem.offset0,0x4
	.type		vprintf,@function
